//
// Generated by NVIDIA NVVM Compiler
//
// Compiler Build ID: CL-36424714
// Cuda compilation tools, release 13.0, V13.0.88
// Based on NVVM 20.0.0
//

.version 9.0
.target sm_100
.address_size 64

	// .globl	_Z13staticReversePii
// _ZZ13staticReversePiiE1s has been demoted
.extern .shared .align 16 .b8 s[];

.visible .entry _Z13staticReversePii(
	.param .u64 .ptr .align 1 _Z13staticReversePii_param_0,
	.param .u32 _Z13staticReversePii_param_1
)
{
	.reg .b32 	%r<12>;
	.reg .b64 	%rd<5>;
	// demoted variable
	.shared .align 4 .b8 _ZZ13staticReversePiiE1s[256];
	ld.param.u64 	%rd1, [_Z13staticReversePii_param_0];
	ld.param.u32 	%r1, [_Z13staticReversePii_param_1];
	cvta.to.global.u64 	%rd2, %rd1;
	mov.u32 	%r2, %tid.x;
	not.b32 	%r3, %r2;
	add.s32 	%r4, %r1, %r3;
	mul.wide.u32 	%rd3, %r2, 4;
	add.s64 	%rd4, %rd2, %rd3;
	ld.global.u32 	%r5, [%rd4];
	shl.b32 	%r6, %r2, 2;
	mov.u32 	%r7, _ZZ13staticReversePiiE1s;
	add.s32 	%r8, %r7, %r6;
	st.shared.u32 	[%r8], %r5;
	bar.sync 	0;
	shl.b32 	%r9, %r4, 2;
	add.s32 	%r10, %r7, %r9;
	ld.shared.u32 	%r11, [%r10];
	st.global.u32 	[%rd4], %r11;
	ret;

}
	// .globl	_Z14dynamicReversePii
.visible .entry _Z14dynamicReversePii(
	.param .u64 .ptr .align 1 _Z14dynamicReversePii_param_0,
	.param .u32 _Z14dynamicReversePii_param_1
)
{
	.reg .b32 	%r<12>;
	.reg .b64 	%rd<5>;

	ld.param.u64 	%rd1, [_Z14dynamicReversePii_param_0];
	ld.param.u32 	%r1, [_Z14dynamicReversePii_param_1];
	cvta.to.global.u64 	%rd2, %rd1;
	mov.u32 	%r2, %tid.x;
	not.b32 	%r3, %r2;
	add.s32 	%r4, %r1, %r3;
	mul.wide.u32 	%rd3, %r2, 4;
	add.s64 	%rd4, %rd2, %rd3;
	ld.global.u32 	%r5, [%rd4];
	shl.b32 	%r6, %r2, 2;
	mov.u32 	%r7, s;
	add.s32 	%r8, %r7, %r6;
	st.shared.u32 	[%r8], %r5;
	bar.sync 	0;
	shl.b32 	%r9, %r4, 2;
	add.s32 	%r10, %r7, %r9;
	ld.shared.u32 	%r11, [%r10];
	st.global.u32 	[%rd4], %r11;
	ret;

}


// ===== COMPILED SASS (sm_100) =====

	.target	sm_100

	.elftype	@"ET_EXEC"


//--------------------- .note.nv.tkinfo           --------------------------
	.section	.note.nv.tkinfo,"",@"SHT_NOTE"
	.sectionflags	@"SHF_NOTE_NV_TKINFO"
	.tkinfo
        /*0018*/ 	.word	0x00000002
        /*0030*/ 	.string	""
        /*0030*/ 	.string	"ptxas"
        /*0030*/ 	.string	"Cuda compilation tools, release 13.0, V13.0.88"
        /*0030*/ 	.string	"Build cuda_13.0.r13.0/compiler.36424714_0"
        /*0030*/ 	.string	"-arch sm_100 -m 64 "



//--------------------- .note.nv.cuinfo           --------------------------
	.section	.note.nv.cuinfo,"",@"SHT_NOTE"
	.sectionflags	@"SHF_NOTE_NV_CUINFO"
        /*0018*/ 	.short	0x0002
        /*001a*/ 	.short	0x0064
        /*001c*/ 	.short	0x0082
	.zero		2


//--------------------- .nv.info                  --------------------------
	.section	.nv.info,"",@"SHT_CUDA_INFO"
	.align	4


	//----- nvinfo : EIATTR_REGCOUNT
	.align		4
        /*0000*/ 	.byte	0x04, 0x2f
        /*0002*/ 	.short	(.L_1 - .L_0)
	.align		4
.L_0:
        /*0004*/ 	.word	index@(_Z13staticReversePii)
        /*0008*/ 	.word	0x0000000a


	//----- nvinfo : EIATTR_FRAME_SIZE
	.align		4
.L_1:
        /*000c*/ 	.byte	0x04, 0x11
        /*000e*/ 	.short	(.L_3 - .L_2)
	.align		4
.L_2:
        /*0010*/ 	.word	index@(_Z13staticReversePii)
        /*0014*/ 	.word	0x00000000


	//----- nvinfo : EIATTR_REGCOUNT
	.align		4
.L_3:
        /*0018*/ 	.byte	0x04, 0x2f
        /*001a*/ 	.short	(.L_5 - .L_4)
	.align		4
.L_4:
        /*001c*/ 	.word	index@(_Z14dynamicReversePii)
        /*0020*/ 	.word	0x0000000a


	//----- nvinfo : EIATTR_FRAME_SIZE
	.align		4
.L_5:
        /*0024*/ 	.byte	0x04, 0x11
        /*0026*/ 	.short	(.L_7 - .L_6)
	.align		4
.L_6:
        /*0028*/ 	.word	index@(_Z14dynamicReversePii)
        /*002c*/ 	.word	0x00000000


	//----- nvinfo : EIATTR_MIN_STACK_SIZE
	.align		4
.L_7:
        /*0030*/ 	.byte	0x04, 0x12
        /*0032*/ 	.short	(.L_9 - .L_8)
	.align		4
.L_8:
        /*0034*/ 	.word	index@(_Z14dynamicReversePii)
        /*0038*/ 	.word	0x00000000


	//----- nvinfo : EIATTR_MIN_STACK_SIZE
	.align		4
.L_9:
        /*003c*/ 	.byte	0x04, 0x12
        /*003e*/ 	.short	(.L_11 - .L_10)
	.align		4
.L_10:
        /*0040*/ 	.word	index@(_Z13staticReversePii)
        /*0044*/ 	.word	0x00000000
.L_11:


//--------------------- .nv.compat                --------------------------
	.section	.nv.compat,"",@"SHT_CUDA_COMPAT_INFO"
	.align	4
        /*0000*/ 	.byte	0x02, 0x09, 0x00, 0x00, 0x02, 0x02, 0x01, 0x00, 0x02, 0x05, 0x05, 0x00, 0x03, 0x07, 0x01, 0x01
        /*0010*/ 	.byte	0x02, 0x03, 0x00, 0x00, 0x02, 0x06, 0x01, 0x00, 0x04, 0x0b, 0x08, 0x00, 0x09, 0x00, 0x00, 0x00
        /*0020*/ 	.byte	0x00, 0x00, 0x00, 0x00


//--------------------- .nv.info._Z14dynamicReversePii --------------------------
	.section	.nv.info._Z14dynamicReversePii,"",@"SHT_CUDA_INFO"
	.sectionflags	@""
	.align	4


	//----- nvinfo : EIATTR_CUDA_API_VERSION
	.align		4
        /*0000*/ 	.byte	0x04, 0x37
        /*0002*/ 	.short	(.L_13 - .L_12)
.L_12:
        /*0004*/ 	.word	0x00000082


	//----- nvinfo : EIATTR_KPARAM_INFO
	.align		4
.L_13:
        /*0008*/ 	.byte	0x04, 0x17
        /*000a*/ 	.short	(.L_15 - .L_14)
.L_14:
        /*000c*/ 	.word	0x00000000
        /*0010*/ 	.short	0x0001
        /*0012*/ 	.short	0x0008
        /*0014*/ 	.byte	0x00, 0xf0, 0x11, 0x00


	//----- nvinfo : EIATTR_KPARAM_INFO
	.align		4
.L_15:
        /*0018*/ 	.byte	0x04, 0x17
        /*001a*/ 	.short	(.L_17 - .L_16)
.L_16:
        /*001c*/ 	.word	0x00000000
        /*0020*/ 	.short	0x0000
        /*0022*/ 	.short	0x0000
        /*0024*/ 	.byte	0x00, 0xf5, 0x21, 0x00


	//----- nvinfo : EIATTR_SPARSE_MMA_MASK
	.align		4
.L_17:
        /*0028*/ 	.byte	0x03, 0x50
        /*002a*/ 	.short	0x0000


	//----- nvinfo : EIATTR_MAXREG_COUNT
	.align		4
        /*002c*/ 	.byte	0x03, 0x1b
        /*002e*/ 	.short	0x00ff


	//----- nvinfo : EIATTR_NUM_BARRIERS
	.align		4
        /*0030*/ 	.byte	0x02, 0x4c
        /*0032*/ 	.byte	0x01
	.zero		1


	//----- nvinfo : EIATTR_MERCURY_ISA_VERSION
	.align		4
        /*0034*/ 	.byte	0x03, 0x5f
        /*0036*/ 	.short	0x0101


	//----- nvinfo : EIATTR_VRC_CTA_INIT_COUNT
	.align		4
        /*0038*/ 	.byte	0x02, 0x4a
	.zero		1
	.zero		1


	//----- nvinfo : EIATTR_EXIT_INSTR_OFFSETS
	.align		4
        /*003c*/ 	.byte	0x04, 0x1c
        /*003e*/ 	.short	(.L_19 - .L_18)


	//   ....[0]....
.L_18:
        /*0040*/ 	.word	0x00000120


	//----- nvinfo : EIATTR_CBANK_PARAM_SIZE
	.align		4
.L_19:
        /*0044*/ 	.byte	0x03, 0x19
        /*0046*/ 	.short	0x000c


	//----- nvinfo : EIATTR_PARAM_CBANK
	.align		4
        /*0048*/ 	.byte	0x04, 0x0a
        /*004a*/ 	.short	(.L_21 - .L_20)
	.align		4
.L_20:
        /*004c*/ 	.word	index@(.nv.constant0._Z14dynamicReversePii)
        /*0050*/ 	.short	0x0380
        /*0052*/ 	.short	0x000c


	//----- nvinfo : EIATTR_SW_WAR
	.align		4
.L_21:
        /*0054*/ 	.byte	0x04, 0x36
        /*0056*/ 	.short	(.L_23 - .L_22)
.L_22:
        /*0058*/ 	.word	0x00000008
.L_23:


//--------------------- .nv.info._Z13staticReversePii --------------------------
	.section	.nv.info._Z13staticReversePii,"",@"SHT_CUDA_INFO"
	.sectionflags	@""
	.align	4


	//----- nvinfo : EIATTR_CUDA_API_VERSION
	.align		4
        /*0000*/ 	.byte	0x04, 0x37
        /*0002*/ 	.short	(.L_25 - .L_24)
.L_24:
        /*0004*/ 	.word	0x00000082


	//----- nvinfo : EIATTR_KPARAM_INFO
	.align		4
.L_25:
        /*0008*/ 	.byte	0x04, 0x17
        /*000a*/ 	.short	(.L_27 - .L_26)
.L_26:
        /*000c*/ 	.word	0x00000000
        /*0010*/ 	.short	0x0001
        /*0012*/ 	.short	0x0008
        /*0014*/ 	.byte	0x00, 0xf0, 0x11, 0x00


	//----- nvinfo : EIATTR_KPARAM_INFO
	.align		4
.L_27:
        /*0018*/ 	.byte	0x04, 0x17
        /*001a*/ 	.short	(.L_29 - .L_28)
.L_28:
        /*001c*/ 	.word	0x00000000
        /*0020*/ 	.short	0x0000
        /*0022*/ 	.short	0x0000
        /*0024*/ 	.byte	0x00, 0xf5, 0x21, 0x00


	//----- nvinfo : EIATTR_SPARSE_MMA_MASK
	.align		4
.L_29:
        /*0028*/ 	.byte	0x03, 0x50
        /*002a*/ 	.short	0x0000


	//----- nvinfo : EIATTR_MAXREG_COUNT
	.align		4
        /*002c*/ 	.byte	0x03, 0x1b
        /*002e*/ 	.short	0x00ff


	//----- nvinfo : EIATTR_NUM_BARRIERS
	.align		4
        /*0030*/ 	.byte	0x02, 0x4c
        /*0032*/ 	.byte	0x01
	.zero		1


	//----- nvinfo : EIATTR_MERCURY_ISA_VERSION
	.align		4
        /*0034*/ 	.byte	0x03, 0x5f
        /*0036*/ 	.short	0x0101


	//----- nvinfo : EIATTR_VRC_CTA_INIT_COUNT
	.align		4
        /*0038*/ 	.byte	0x02, 0x4a
	.zero		1
	.zero		1


	//----- nvinfo : EIATTR_EXIT_INSTR_OFFSETS
	.align		4
        /*003c*/ 	.byte	0x04, 0x1c
        /*003e*/ 	.short	(.L_31 - .L_30)


	//   ....[0]....
.L_30:
        /*0040*/ 	.word	0x00000120


	//----- nvinfo : EIATTR_CBANK_PARAM_SIZE
	.align		4
.L_31:
        /*0044*/ 	.byte	0x03, 0x19
        /*0046*/ 	.short	0x000c


	//----- nvinfo : EIATTR_PARAM_CBANK
	.align		4
        /*0048*/ 	.byte	0x04, 0x0a
        /*004a*/ 	.short	(.L_33 - .L_32)
	.align		4
.L_32:
        /*004c*/ 	.word	index@(.nv.constant0._Z13staticReversePii)
        /*0050*/ 	.short	0x0380
        /*0052*/ 	.short	0x000c


	//----- nvinfo : EIATTR_SW_WAR
	.align		4
.L_33:
        /*0054*/ 	.byte	0x04, 0x36
        /*0056*/ 	.short	(.L_35 - .L_34)
.L_34:
        /*0058*/ 	.word	0x00000008
.L_35:


//--------------------- .nv.callgraph             --------------------------
	.section	.nv.callgraph,"",@"SHT_CUDA_CALLGRAPH"
	.align	4
	.sectionentsize	8
	.align		4
        /*0000*/ 	.word	0x00000000
	.align		4
        /*0004*/ 	.word	0xffffffff
	.align		4
        /*0008*/ 	.word	0x00000000
	.align		4
        /*000c*/ 	.word	0xfffffffe
	.align		4
        /*0010*/ 	.word	0x00000000
	.align		4
        /*0014*/ 	.word	0xfffffffd
	.align		4
        /*0018*/ 	.word	0x00000000
	.align		4
        /*001c*/ 	.word	0xfffffffc


//--------------------- .text._Z14dynamicReversePii --------------------------
	.section	.text._Z14dynamicReversePii,"ax",@progbits
	.align	128
        .global         _Z14dynamicReversePii
        .type           _Z14dynamicReversePii,@function
        .size           _Z14dynamicReversePii,(.L_x_2 - _Z14dynamicReversePii)
        .other          _Z14dynamicReversePii,@"STO_CUDA_ENTRY STV_DEFAULT"
_Z14dynamicReversePii:
.text._Z14dynamicReversePii:
[----:B------:R-:W-:Y:S01]  /*0000*/  LDC R1, c[0x0][0x37c] ;  /* 0x0000df00ff017b82 */ /* 0x000fe20000000800 */
[----:B------:R-:W0:Y:S07]  /*0010*/  S2R R5, SR_TID.X ;  /* 0x0000000000057919 */ /* 0x000e2e0000002100 */
[----:B------:R-:W0:Y:S01]  /*0020*/  LDC.64 R2, c[0x0][0x380] ;  /* 0x0000e000ff027b82 */ /* 0x000e220000000a00 */
[----:B------:R-:W1:Y:S01]  /*0030*/  LDCU.64 UR6, c[0x0][0x358] ;  /* 0x00006b00ff0677ac */ /* 0x000e620008000a00 */
[----:B------:R-:W2:Y:S01]  /*0040*/  LDCU UR8, c[0x0][0x388] ;  /* 0x00007100ff0877ac */ /* 0x000ea20008000800 */
[----:B0-----:R-:W-:-:S05]  /*0050*/  IMAD.WIDE.U32 R2, R5, 0x4, R2 ;  /* 0x0000000405027825 */ /* 0x001fca00078e0002 */
[----:B-1----:R-:W3:Y:S01]  /*0060*/  LDG.E R4, desc[UR6][R2.64] ;  /* 0x0000000602047981 */ /* 0x002ee2000c1e1900 */
[----:B------:R-:W0:Y:S01]  /*0070*/  S2UR UR5, SR_CgaCtaId ;  /* 0x00000000000579c3 */ /* 0x000e220000008800 */
[----:B------:R-:W-:Y:S01]  /*0080*/  UMOV UR4, 0x400 ;  /* 0x0000040000047882 */ /* 0x000fe20000000000 */
[----:B------:R-:W-:-:S05]  /*0090*/  LOP3.LUT R0, RZ, R5, RZ, 0x33, !PT ;  /* 0x00000005ff007212 */ /* 0x000fca00078e33ff */
[----:B--2---:R-:W-:Y:S01]  /*00a0*/  VIADD R0, R0, UR8 ;  /* 0x0000000800007c36 */ /* 0x004fe20008000000 */
[----:B0-----:R-:W-:-:S06]  /*00b0*/  ULEA UR4, UR5, UR4, 0x18 ;  /* 0x0000000405047291 */ /* 0x001fcc000f8ec0ff */
[----:B------:R-:W-:Y:S02]  /*00c0*/  LEA R5, R5, UR4, 0x2 ;  /* 0x0000000405057c11 */ /* 0x000fe4000f8e10ff */
[----:B------:R-:W-:-:S03]  /*00d0*/  LEA R0, R0, UR4, 0x2 ;  /* 0x0000000400007c11 */ /* 0x000fc6000f8e10ff */
[----:B---3--:R-:W-:Y:S01]  /*00e0*/  STS [R5], R4 ;  /* 0x0000000405007388 */ /* 0x008fe20000000800 */
[----:B------:R-:W-:Y:S06]  /*00f0*/  BAR.SYNC.DEFER_BLOCKING 0x0 ;  /* 0x0000000000007b1d */ /* 0x000fec0000010000 */
[----:B------:R-:W0:Y:S04]  /*0100*/  LDS R7, [R0] ;  /* 0x0000000000077984 */ /* 0x000e280000000800 */
[----:B0-----:R-:W-:Y:S01]  /*0110*/  STG.E desc[UR6][R2.64], R7 ;  /* 0x0000000702007986 */ /* 0x001fe2000c101906 */
[----:B------:R-:W-:Y:S05]  /*0120*/  EXIT ;  /* 0x000000000000794d */ /* 0x000fea0003800000 */
.L_x_0:
[----:B------:R-:W-:-:S00]  /*0130*/  BRA `(.L_x_0) ;  /* 0xfffffffc00fc7947 */ /* 0x000fc0000383ffff */
[----:B------:R-:W-:-:S00]  /*0140*/  NOP ;  /* 0x0000000000007918 */ /* 0x000fc00000000000 */
        /* <DEDUP_REMOVED lines=11> */
.L_x_2:


//--------------------- .text._Z13staticReversePii --------------------------
	.section	.text._Z13staticReversePii,"ax",@progbits
	.align	128
        .global         _Z13staticReversePii
        .type           _Z13staticReversePii,@function
        .size           _Z13staticReversePii,(.L_x_3 - _Z13staticReversePii)
        .other          _Z13staticReversePii,@"STO_CUDA_ENTRY STV_DEFAULT"
_Z13staticReversePii:
.text._Z13staticReversePii:
        /* <DEDUP_REMOVED lines=19> */
.L_x_1:
        /* <DEDUP_REMOVED lines=13> */
.L_x_3:


//--------------------- .nv.shared._Z14dynamicReversePii --------------------------
	.section	.nv.shared._Z14dynamicReversePii,"aw",@nobits
	.sectionflags	@""
	.align	16
	.zero		1024


//--------------------- .nv.shared.reserved.0     --------------------------
	.section	.nv.shared.reserved.0,"aw",@nobits
	.weak		__nv_reservedSMEM_offset_0_alias
	.size		__nv_reservedSMEM_offset_0_alias, 0, 64
	.other		__nv_reservedSMEM_offset_0_alias,@"STO_CUDA_RESERVED_SHARED STV_DEFAULT"
__nv_reservedSMEM_offset_0_alias:
	.zero		0
	.zero		64


//--------------------- .nv.shared._Z13staticReversePii --------------------------
	.section	.nv.shared._Z13staticReversePii,"aw",@nobits
	.sectionflags	@""
	.align	16
.nv.shared._Z13staticReversePii:
	.zero		1280


//--------------------- .nv.constant0._Z14dynamicReversePii --------------------------
	.section	.nv.constant0._Z14dynamicReversePii,"a",@progbits
	.sectionflags	@""
	.align	4
.nv.constant0._Z14dynamicReversePii:
	.zero		908


//--------------------- .nv.constant0._Z13staticReversePii --------------------------
	.section	.nv.constant0._Z13staticReversePii,"a",@progbits
	.sectionflags	@""
	.align	4
.nv.constant0._Z13staticReversePii:
	.zero		908


//--------------------- SYMBOLS --------------------------

	.type		.nv.reservedSmem.offset0,@object
	.size		.nv.reservedSmem.offset0,0x4
	.type		.nv.reservedSmem.cap,@object
	.size		.nv.reservedSmem.cap,0x4
